//
// Generated by NVIDIA NVVM Compiler
//
// Compiler Build ID: CL-36424714
// Cuda compilation tools, release 13.0, V13.0.88
// Based on NVVM 20.0.0
//

.version 9.0
.target sm_100
.address_size 64

	// .globl	_Z3addPiS_S_S_

.visible .entry _Z3addPiS_S_S_(
	.param .u64 .ptr .align 1 _Z3addPiS_S_S__param_0,
	.param .u64 .ptr .align 1 _Z3addPiS_S_S__param_1,
	.param .u64 .ptr .align 1 _Z3addPiS_S_S__param_2,
	.param .u64 .ptr .align 1 _Z3addPiS_S_S__param_3
)
{
	.reg .pred 	%p<2>;
	.reg .b32 	%r<18>;
	.reg .b64 	%rd<13>;

	ld.param.u64 	%rd1, [_Z3addPiS_S_S__param_0];
	ld.param.u64 	%rd2, [_Z3addPiS_S_S__param_1];
	ld.param.u64 	%rd3, [_Z3addPiS_S_S__param_2];
	ld.param.u64 	%rd4, [_Z3addPiS_S_S__param_3];
	cvta.to.global.u64 	%rd5, %rd4;
	mov.u32 	%r2, %ctaid.x;
	mov.u32 	%r3, %ctaid.y;
	mov.u32 	%r4, %nctaid.x;
	mov.u32 	%r5, %nctaid.y;
	mov.u32 	%r6, %ctaid.z;
	mad.lo.s32 	%r7, %r6, %r5, %r3;
	mad.lo.s32 	%r8, %r7, %r4, %r2;
	mov.u32 	%r9, %ntid.x;
	mov.u32 	%r10, %ntid.y;
	mov.u32 	%r11, %tid.y;
	mov.u32 	%r12, %tid.x;
	mad.lo.s32 	%r13, %r8, %r10, %r11;
	mad.lo.s32 	%r1, %r13, %r9, %r12;
	ld.global.u32 	%r14, [%rd5];
	setp.ge.s32 	%p1, %r1, %r14;
	@%p1 bra 	$L__BB0_2;
	cvta.to.global.u64 	%rd6, %rd1;
	cvta.to.global.u64 	%rd7, %rd2;
	cvta.to.global.u64 	%rd8, %rd3;
	mul.wide.s32 	%rd9, %r1, 4;
	add.s64 	%rd10, %rd6, %rd9;
	ld.global.u32 	%r15, [%rd10];
	add.s64 	%rd11, %rd7, %rd9;
	ld.global.u32 	%r16, [%rd11];
	add.s32 	%r17, %r16, %r15;
	add.s64 	%rd12, %rd8, %rd9;
	st.global.u32 	[%rd12], %r17;
$L__BB0_2:
	ret;

}


// ===== COMPILED SASS (sm_100) =====

	.target	sm_100

	.elftype	@"ET_EXEC"


//--------------------- .note.nv.tkinfo           --------------------------
	.section	.note.nv.tkinfo,"",@"SHT_NOTE"
	.sectionflags	@"SHF_NOTE_NV_TKINFO"
	.tkinfo
        /*0018*/ 	.word	0x00000002
        /*0030*/ 	.string	""
        /*0030*/ 	.string	"ptxas"
        /*0030*/ 	.string	"Cuda compilation tools, release 13.0, V13.0.88"
        /*0030*/ 	.string	"Build cuda_13.0.r13.0/compiler.36424714_0"
        /*0030*/ 	.string	"-arch sm_100 -m 64 "



//--------------------- .note.nv.cuinfo           --------------------------
	.section	.note.nv.cuinfo,"",@"SHT_NOTE"
	.sectionflags	@"SHF_NOTE_NV_CUINFO"
        /*0018*/ 	.short	0x0002
        /*001a*/ 	.short	0x0064
        /*001c*/ 	.short	0x0082
	.zero		2


//--------------------- .nv.info                  --------------------------
	.section	.nv.info,"",@"SHT_CUDA_INFO"
	.align	4


	//----- nvinfo : EIATTR_REGCOUNT
	.align		4
        /*0000*/ 	.byte	0x04, 0x2f
        /*0002*/ 	.short	(.L_1 - .L_0)
	.align		4
.L_0:
        /*0004*/ 	.word	index@(_Z3addPiS_S_S_)
        /*0008*/ 	.word	0x0000000c


	//----- nvinfo : EIATTR_FRAME_SIZE
	.align		4
.L_1:
        /*000c*/ 	.byte	0x04, 0x11
        /*000e*/ 	.short	(.L_3 - .L_2)
	.align		4
.L_2:
        /*0010*/ 	.word	index@(_Z3addPiS_S_S_)
        /*0014*/ 	.word	0x00000000


	//----- nvinfo : EIATTR_MIN_STACK_SIZE
	.align		4
.L_3:
        /*0018*/ 	.byte	0x04, 0x12
        /*001a*/ 	.short	(.L_5 - .L_4)
	.align		4
.L_4:
        /*001c*/ 	.word	index@(_Z3addPiS_S_S_)
        /*0020*/ 	.word	0x00000000
.L_5:


//--------------------- .nv.compat                --------------------------
	.section	.nv.compat,"",@"SHT_CUDA_COMPAT_INFO"
	.align	4
        /*0000*/ 	.byte	0x02, 0x09, 0x00, 0x00, 0x02, 0x02, 0x01, 0x00, 0x02, 0x05, 0x05, 0x00, 0x03, 0x07, 0x01, 0x01
        /*0010*/ 	.byte	0x02, 0x03, 0x00, 0x00, 0x02, 0x06, 0x01, 0x00, 0x04, 0x0b, 0x08, 0x00, 0x09, 0x00, 0x00, 0x00
        /*0020*/ 	.byte	0x00, 0x00, 0x00, 0x00


//--------------------- .nv.info._Z3addPiS_S_S_   --------------------------
	.section	.nv.info._Z3addPiS_S_S_,"",@"SHT_CUDA_INFO"
	.sectionflags	@""
	.align	4


	//----- nvinfo : EIATTR_CUDA_API_VERSION
	.align		4
        /*0000*/ 	.byte	0x04, 0x37
        /*0002*/ 	.short	(.L_7 - .L_6)
.L_6:
        /*0004*/ 	.word	0x00000082


	//----- nvinfo : EIATTR_KPARAM_INFO
	.align		4
.L_7:
        /*0008*/ 	.byte	0x04, 0x17
        /*000a*/ 	.short	(.L_9 - .L_8)
.L_8:
        /*000c*/ 	.word	0x00000000
        /*0010*/ 	.short	0x0003
        /*0012*/ 	.short	0x0018
        /*0014*/ 	.byte	0x00, 0xf5, 0x21, 0x00


	//----- nvinfo : EIATTR_KPARAM_INFO
	.align		4
.L_9:
        /*0018*/ 	.byte	0x04, 0x17
        /*001a*/ 	.short	(.L_11 - .L_10)
.L_10:
        /*001c*/ 	.word	0x00000000
        /*0020*/ 	.short	0x0002
        /*0022*/ 	.short	0x0010
        /*0024*/ 	.byte	0x00, 0xf5, 0x21, 0x00


	//----- nvinfo : EIATTR_KPARAM_INFO
	.align		4
.L_11:
        /*0028*/ 	.byte	0x04, 0x17
        /*002a*/ 	.short	(.L_13 - .L_12)
.L_12:
        /*002c*/ 	.word	0x00000000
        /*0030*/ 	.short	0x0001
        /*0032*/ 	.short	0x0008
        /*0034*/ 	.byte	0x00, 0xf5, 0x21, 0x00


	//----- nvinfo : EIATTR_KPARAM_INFO
	.align		4
.L_13:
        /*0038*/ 	.byte	0x04, 0x17
        /*003a*/ 	.short	(.L_15 - .L_14)
.L_14:
        /*003c*/ 	.word	0x00000000
        /*0040*/ 	.short	0x0000
        /*0042*/ 	.short	0x0000
        /*0044*/ 	.byte	0x00, 0xf5, 0x21, 0x00


	//----- nvinfo : EIATTR_SPARSE_MMA_MASK
	.align		4
.L_15:
        /*0048*/ 	.byte	0x03, 0x50
        /*004a*/ 	.short	0x0000


	//----- nvinfo : EIATTR_MAXREG_COUNT
	.align		4
        /*004c*/ 	.byte	0x03, 0x1b
        /*004e*/ 	.short	0x00ff


	//----- nvinfo : EIATTR_MERCURY_ISA_VERSION
	.align		4
        /*0050*/ 	.byte	0x03, 0x5f
        /*0052*/ 	.short	0x0101


	//----- nvinfo : EIATTR_VRC_CTA_INIT_COUNT
	.align		4
        /*0054*/ 	.byte	0x02, 0x4a
	.zero		1
	.zero		1


	//----- nvinfo : EIATTR_EXIT_INSTR_OFFSETS
	.align		4
        /*0058*/ 	.byte	0x04, 0x1c
        /*005a*/ 	.short	(.L_17 - .L_16)


	//   ....[0]....
.L_16:
        /*005c*/ 	.word	0x00000120


	//   ....[1]....
        /*0060*/ 	.word	0x000001d0


	//----- nvinfo : EIATTR_CBANK_PARAM_SIZE
	.align		4
.L_17:
        /*0064*/ 	.byte	0x03, 0x19
        /*0066*/ 	.short	0x0020


	//----- nvinfo : EIATTR_PARAM_CBANK
	.align		4
        /*0068*/ 	.byte	0x04, 0x0a
        /*006a*/ 	.short	(.L_19 - .L_18)
	.align		4
.L_18:
        /*006c*/ 	.word	index@(.nv.constant0._Z3addPiS_S_S_)
        /*0070*/ 	.short	0x0380
        /*0072*/ 	.short	0x0020


	//----- nvinfo : EIATTR_SW_WAR
	.align		4
.L_19:
        /*0074*/ 	.byte	0x04, 0x36
        /*0076*/ 	.short	(.L_21 - .L_20)
.L_20:
        /*0078*/ 	.word	0x00000008
.L_21:


//--------------------- .nv.callgraph             --------------------------
	.section	.nv.callgraph,"",@"SHT_CUDA_CALLGRAPH"
	.align	4
	.sectionentsize	8
	.align		4
        /*0000*/ 	.word	0x00000000
	.align		4
        /*0004*/ 	.word	0xffffffff
	.align		4
        /*0008*/ 	.word	0x00000000
	.align		4
        /*000c*/ 	.word	0xfffffffe
	.align		4
        /*0010*/ 	.word	0x00000000
	.align		4
        /*0014*/ 	.word	0xfffffffd
	.align		4
        /*0018*/ 	.word	0x00000000
	.align		4
        /*001c*/ 	.word	0xfffffffc


//--------------------- .text._Z3addPiS_S_S_      --------------------------
	.section	.text._Z3addPiS_S_S_,"ax",@progbits
	.align	128
        .global         _Z3addPiS_S_S_
        .type           _Z3addPiS_S_S_,@function
        .size           _Z3addPiS_S_S_,(.L_x_1 - _Z3addPiS_S_S_)
        .other          _Z3addPiS_S_S_,@"STO_CUDA_ENTRY STV_DEFAULT"
_Z3addPiS_S_S_:
.text._Z3addPiS_S_S_:
[----:B------:R-:W-:Y:S08]  /*0000*/  LDC R1, c[0x0][0x37c] ;  /* 0x0000df00ff017b82 */ /* 0x000ff00000000800 */
[----:B------:R-:W0:Y:S01]  /*0010*/  LDC.64 R2, c[0x0][0x398] ;  /* 0x0000e600ff027b82 */ /* 0x000e220000000a00 */
[----:B------:R-:W0:Y:S02]  /*0020*/  LDCU.64 UR10, c[0x0][0x358] ;  /* 0x00006b00ff0a77ac */ /* 0x000e240008000a00 */
[----:B0-----:R-:W2:Y:S05]  /*0030*/  LDG.E R2, desc[UR10][R2.64] ;  /* 0x0000000a02027981 */ /* 0x001eaa000c1e1900 */
[----:B------:R-:W-:Y:S01]  /*0040*/  S2UR UR4, SR_CTAID.Y ;  /* 0x00000000000479c3 */ /* 0x000fe20000002600 */
[----:B------:R-:W0:Y:S01]  /*0050*/  LDCU UR6, c[0x0][0x370] ;  /* 0x00006e00ff0677ac */ /* 0x000e220008000800 */
[----:B------:R-:W1:Y:S01]  /*0060*/  S2R R5, SR_TID.Y ;  /* 0x0000000000057919 */ /* 0x000e620000002200 */
[----:B------:R-:W3:Y:S01]  /*0070*/  LDCU UR7, c[0x0][0x374] ;  /* 0x00006e80ff0777ac */ /* 0x000ee20008000800 */
[----:B------:R-:W4:Y:S04]  /*0080*/  S2R R9, SR_TID.X ;  /* 0x0000000000097919 */ /* 0x000f280000002100 */
[----:B------:R-:W3:Y:S01]  /*0090*/  S2UR UR8, SR_CTAID.Z ;  /* 0x00000000000879c3 */ /* 0x000ee20000002700 */
[----:B------:R-:W4:Y:S07]  /*00a0*/  LDCU UR9, c[0x0][0x360] ;  /* 0x00006c00ff0977ac */ /* 0x000f2e0008000800 */
[----:B------:R-:W0:Y:S08]  /*00b0*/  S2UR UR5, SR_CTAID.X ;  /* 0x00000000000579c3 */ /* 0x000e300000002500 */
[----:B------:R-:W1:Y:S01]  /*00c0*/  LDC R0, c[0x0][0x364] ;  /* 0x0000d900ff007b82 */ /* 0x000e620000000800 */
[----:B---3--:R-:W-:-:S04]  /*00d0*/  UIMAD UR4, UR7, UR8, UR4 ;  /* 0x00000008070472a4 */ /* 0x008fc8000f8e0204 */
[----:B0-----:R-:W-:-:S06]  /*00e0*/  UIMAD UR4, UR4, UR6, UR5 ;  /* 0x00000006040472a4 */ /* 0x001fcc000f8e0205 */
[----:B-1----:R-:W-:-:S04]  /*00f0*/  IMAD R0, R0, UR4, R5 ;  /* 0x0000000400007c24 */ /* 0x002fc8000f8e0205 */
[----:B----4-:R-:W-:-:S05]  /*0100*/  IMAD R9, R0, UR9, R9 ;  /* 0x0000000900097c24 */ /* 0x010fca000f8e0209 */
[----:B--2---:R-:W-:-:S13]  /*0110*/  ISETP.GE.AND P0, PT, R9, R2, PT ;  /* 0x000000020900720c */ /* 0x004fda0003f06270 */
[----:B------:R-:W-:Y:S05]  /*0120*/  @P0 EXIT ;  /* 0x000000000000094d */ /* 0x000fea0003800000 */
[----:B------:R-:W0:Y:S08]  /*0130*/  LDC.64 R2, c[0x0][0x380] ;  /* 0x0000e000ff027b82 */ /* 0x000e300000000a00 */
[----:B------:R-:W1:Y:S08]  /*0140*/  LDC.64 R4, c[0x0][0x388] ;  /* 0x0000e200ff047b82 */ /* 0x000e700000000a00 */
[----:B------:R-:W2:Y:S01]  /*0150*/  LDC.64 R6, c[0x0][0x390] ;  /* 0x0000e400ff067b82 */ /* 0x000ea20000000a00 */
[----:B0-----:R-:W-:-:S06]  /*0160*/  IMAD.WIDE R2, R9, 0x4, R2 ;  /* 0x0000000409027825 */ /* 0x001fcc00078e0202 */
[----:B------:R-:W3:Y:S01]  /*0170*/  LDG.E R2, desc[UR10][R2.64] ;  /* 0x0000000a02027981 */ /* 0x000ee2000c1e1900 */
[----:B-1----:R-:W-:-:S06]  /*0180*/  IMAD.WIDE R4, R9, 0x4, R4 ;  /* 0x0000000409047825 */ /* 0x002fcc00078e0204 */
[----:B------:R-:W3:Y:S01]  /*0190*/  LDG.E R5, desc[UR10][R4.64] ;  /* 0x0000000a04057981 */ /* 0x000ee2000c1e1900 */
[----:B--2---:R-:W-:Y:S01]  /*01a0*/  IMAD.WIDE R6, R9, 0x4, R6 ;  /* 0x0000000409067825 */ /* 0x004fe200078e0206 */
[----:B---3--:R-:W-:-:S05]  /*01b0*/  IADD3 R9, PT, PT, R2, R5, RZ ;  /* 0x0000000502097210 */ /* 0x008fca0007ffe0ff */
[----:B------:R-:W-:Y:S01]  /*01c0*/  STG.E desc[UR10][R6.64], R9 ;  /* 0x0000000906007986 */ /* 0x000fe2000c10190a */
[----:B------:R-:W-:Y:S05]  /*01d0*/  EXIT ;  /* 0x000000000000794d */ /* 0x000fea0003800000 */
.L_x_0:
[----:B------:R-:W-:-:S00]  /*01e0*/  BRA `(.L_x_0) ;  /* 0xfffffffc00fc7947 */ /* 0x000fc0000383ffff */
[----:B------:R-:W-:-:S00]  /*01f0*/  NOP ;  /* 0x0000000000007918 */ /* 0x000fc00000000000 */
        /* <DEDUP_REMOVED lines=8> */
.L_x_1:


//--------------------- .nv.shared.reserved.0     --------------------------
	.section	.nv.shared.reserved.0,"aw",@nobits
	.weak		__nv_reservedSMEM_offset_0_alias
	.size		__nv_reservedSMEM_offset_0_alias, 0, 64
	.other		__nv_reservedSMEM_offset_0_alias,@"STO_CUDA_RESERVED_SHARED STV_DEFAULT"
__nv_reservedSMEM_offset_0_alias:
	.zero		0
	.zero		64


//--------------------- .nv.constant0._Z3addPiS_S_S_ --------------------------
	.section	.nv.constant0._Z3addPiS_S_S_,"a",@progbits
	.sectionflags	@""
	.align	4
.nv.constant0._Z3addPiS_S_S_:
	.zero		928


//--------------------- SYMBOLS --------------------------

	.type		.nv.reservedSmem.offset0,@object
	.size		.nv.reservedSmem.offset0,0x4
